//
// Generated by NVIDIA NVVM Compiler
//
// Compiler Build ID: CL-36424714
// Cuda compilation tools, release 13.0, V13.0.88
// Based on NVVM 20.0.0
//

.version 9.0
.target sm_100
.address_size 64

	// .globl	_Z14reluActivationPfS_

.visible .entry _Z14reluActivationPfS_(
	.param .u64 .ptr .align 1 _Z14reluActivationPfS__param_0,
	.param .u64 .ptr .align 1 _Z14reluActivationPfS__param_1
)
{
	.reg .pred 	%p<2>;
	.reg .b32 	%r<5>;
	.reg .b32 	%f<4>;
	.reg .b64 	%rd<8>;

	ld.param.u64 	%rd1, [_Z14reluActivationPfS__param_0];
	ld.param.u64 	%rd2, [_Z14reluActivationPfS__param_1];
	mov.u32 	%r2, %tid.x;
	mov.u32 	%r3, %ctaid.x;
	mov.u32 	%r4, %ntid.x;
	mad.lo.s32 	%r1, %r3, %r4, %r2;
	setp.gt.s32 	%p1, %r1, 999998;
	@%p1 bra 	$L__BB0_2;
	cvta.to.global.u64 	%rd3, %rd1;
	cvta.to.global.u64 	%rd4, %rd2;
	mul.wide.s32 	%rd5, %r1, 4;
	add.s64 	%rd6, %rd3, %rd5;
	ld.global.f32 	%f1, [%rd6];
	mul.f32 	%f2, %f1, 0f3C23D70A;
	max.f32 	%f3, %f1, %f2;
	add.s64 	%rd7, %rd4, %rd5;
	st.global.f32 	[%rd7], %f3;
$L__BB0_2:
	ret;

}


// ===== COMPILED SASS (sm_100) =====

	.target	sm_100

	.elftype	@"ET_EXEC"


//--------------------- .note.nv.tkinfo           --------------------------
	.section	.note.nv.tkinfo,"",@"SHT_NOTE"
	.sectionflags	@"SHF_NOTE_NV_TKINFO"
	.tkinfo
        /*0018*/ 	.word	0x00000002
        /*0030*/ 	.string	""
        /*0030*/ 	.string	"ptxas"
        /*0030*/ 	.string	"Cuda compilation tools, release 13.0, V13.0.88"
        /*0030*/ 	.string	"Build cuda_13.0.r13.0/compiler.36424714_0"
        /*0030*/ 	.string	"-arch sm_100 -m 64 "



//--------------------- .note.nv.cuinfo           --------------------------
	.section	.note.nv.cuinfo,"",@"SHT_NOTE"
	.sectionflags	@"SHF_NOTE_NV_CUINFO"
        /*0018*/ 	.short	0x0002
        /*001a*/ 	.short	0x0064
        /*001c*/ 	.short	0x0082
	.zero		2


//--------------------- .nv.info                  --------------------------
	.section	.nv.info,"",@"SHT_CUDA_INFO"
	.align	4


	//----- nvinfo : EIATTR_REGCOUNT
	.align		4
        /*0000*/ 	.byte	0x04, 0x2f
        /*0002*/ 	.short	(.L_1 - .L_0)
	.align		4
.L_0:
        /*0004*/ 	.word	index@(_Z14reluActivationPfS_)
        /*0008*/ 	.word	0x0000000c


	//----- nvinfo : EIATTR_FRAME_SIZE
	.align		4
.L_1:
        /*000c*/ 	.byte	0x04, 0x11
        /*000e*/ 	.short	(.L_3 - .L_2)
	.align		4
.L_2:
        /*0010*/ 	.word	index@(_Z14reluActivationPfS_)
        /*0014*/ 	.word	0x00000000


	//----- nvinfo : EIATTR_MIN_STACK_SIZE
	.align		4
.L_3:
        /*0018*/ 	.byte	0x04, 0x12
        /*001a*/ 	.short	(.L_5 - .L_4)
	.align		4
.L_4:
        /*001c*/ 	.word	index@(_Z14reluActivationPfS_)
        /*0020*/ 	.word	0x00000000
.L_5:


//--------------------- .nv.compat                --------------------------
	.section	.nv.compat,"",@"SHT_CUDA_COMPAT_INFO"
	.align	4
        /*0000*/ 	.byte	0x02, 0x09, 0x00, 0x00, 0x02, 0x02, 0x01, 0x00, 0x02, 0x05, 0x05, 0x00, 0x03, 0x07, 0x01, 0x01
        /*0010*/ 	.byte	0x02, 0x03, 0x00, 0x00, 0x02, 0x06, 0x01, 0x00, 0x04, 0x0b, 0x08, 0x00, 0x09, 0x00, 0x00, 0x00
        /*0020*/ 	.byte	0x00, 0x00, 0x00, 0x00


//--------------------- .nv.info._Z14reluActivationPfS_ --------------------------
	.section	.nv.info._Z14reluActivationPfS_,"",@"SHT_CUDA_INFO"
	.sectionflags	@""
	.align	4


	//----- nvinfo : EIATTR_CUDA_API_VERSION
	.align		4
        /*0000*/ 	.byte	0x04, 0x37
        /*0002*/ 	.short	(.L_7 - .L_6)
.L_6:
        /*0004*/ 	.word	0x00000082


	//----- nvinfo : EIATTR_KPARAM_INFO
	.align		4
.L_7:
        /*0008*/ 	.byte	0x04, 0x17
        /*000a*/ 	.short	(.L_9 - .L_8)
.L_8:
        /*000c*/ 	.word	0x00000000
        /*0010*/ 	.short	0x0001
        /*0012*/ 	.short	0x0008
        /*0014*/ 	.byte	0x00, 0xf5, 0x21, 0x00


	//----- nvinfo : EIATTR_KPARAM_INFO
	.align		4
.L_9:
        /*0018*/ 	.byte	0x04, 0x17
        /*001a*/ 	.short	(.L_11 - .L_10)
.L_10:
        /*001c*/ 	.word	0x00000000
        /*0020*/ 	.short	0x0000
        /*0022*/ 	.short	0x0000
        /*0024*/ 	.byte	0x00, 0xf5, 0x21, 0x00


	//----- nvinfo : EIATTR_SPARSE_MMA_MASK
	.align		4
.L_11:
        /*0028*/ 	.byte	0x03, 0x50
        /*002a*/ 	.short	0x0000


	//----- nvinfo : EIATTR_MAXREG_COUNT
	.align		4
        /*002c*/ 	.byte	0x03, 0x1b
        /*002e*/ 	.short	0x00ff


	//----- nvinfo : EIATTR_MERCURY_ISA_VERSION
	.align		4
        /*0030*/ 	.byte	0x03, 0x5f
        /*0032*/ 	.short	0x0101


	//----- nvinfo : EIATTR_VRC_CTA_INIT_COUNT
	.align		4
        /*0034*/ 	.byte	0x02, 0x4a
	.zero		1
	.zero		1


	//----- nvinfo : EIATTR_EXIT_INSTR_OFFSETS
	.align		4
        /*0038*/ 	.byte	0x04, 0x1c
        /*003a*/ 	.short	(.L_13 - .L_12)


	//   ....[0]....
.L_12:
        /*003c*/ 	.word	0x00000060


	//   ....[1]....
        /*0040*/ 	.word	0x00000100


	//----- nvinfo : EIATTR_CBANK_PARAM_SIZE
	.align		4
.L_13:
        /*0044*/ 	.byte	0x03, 0x19
        /*0046*/ 	.short	0x0010


	//----- nvinfo : EIATTR_PARAM_CBANK
	.align		4
        /*0048*/ 	.byte	0x04, 0x0a
        /*004a*/ 	.short	(.L_15 - .L_14)
	.align		4
.L_14:
        /*004c*/ 	.word	index@(.nv.constant0._Z14reluActivationPfS_)
        /*0050*/ 	.short	0x0380
        /*0052*/ 	.short	0x0010


	//----- nvinfo : EIATTR_SW_WAR
	.align		4
.L_15:
        /*0054*/ 	.byte	0x04, 0x36
        /*0056*/ 	.short	(.L_17 - .L_16)
.L_16:
        /*0058*/ 	.word	0x00000008
.L_17:


//--------------------- .nv.callgraph             --------------------------
	.section	.nv.callgraph,"",@"SHT_CUDA_CALLGRAPH"
	.align	4
	.sectionentsize	8
	.align		4
        /*0000*/ 	.word	0x00000000
	.align		4
        /*0004*/ 	.word	0xffffffff
	.align		4
        /*0008*/ 	.word	0x00000000
	.align		4
        /*000c*/ 	.word	0xfffffffe
	.align		4
        /*0010*/ 	.word	0x00000000
	.align		4
        /*0014*/ 	.word	0xfffffffd
	.align		4
        /*0018*/ 	.word	0x00000000
	.align		4
        /*001c*/ 	.word	0xfffffffc


//--------------------- .text._Z14reluActivationPfS_ --------------------------
	.section	.text._Z14reluActivationPfS_,"ax",@progbits
	.align	128
        .global         _Z14reluActivationPfS_
        .type           _Z14reluActivationPfS_,@function
        .size           _Z14reluActivationPfS_,(.L_x_1 - _Z14reluActivationPfS_)
        .other          _Z14reluActivationPfS_,@"STO_CUDA_ENTRY STV_DEFAULT"
_Z14reluActivationPfS_:
.text._Z14reluActivationPfS_:
[----:B------:R-:W-:Y:S01]  /*0000*/  LDC R1, c[0x0][0x37c] ;  /* 0x0000df00ff017b82 */ /* 0x000fe20000000800 */
[----:B------:R-:W0:Y:S07]  /*0010*/  S2R R7, SR_TID.X ;  /* 0x0000000000077919 */ /* 0x000e2e0000002100 */
[----:B------:R-:W0:Y:S08]  /*0020*/  S2UR UR4, SR_CTAID.X ;  /* 0x00000000000479c3 */ /* 0x000e300000002500 */
[----:B------:R-:W0:Y:S02]  /*0030*/  LDC R0, c[0x0][0x360] ;  /* 0x0000d800ff007b82 */ /* 0x000e240000000800 */
[----:B0-----:R-:W-:-:S05]  /*0040*/  IMAD R7, R0, UR4, R7 ;  /* 0x0000000400077c24 */ /* 0x001fca000f8e0207 */
[----:B------:R-:W-:-:S13]  /*0050*/  ISETP.GT.AND P0, PT, R7, 0xf423e, PT ;  /* 0x000f423e0700780c */ /* 0x000fda0003f04270 */
[----:B------:R-:W-:Y:S05]  /*0060*/  @P0 EXIT ;  /* 0x000000000000094d */ /* 0x000fea0003800000 */
[----:B------:R-:W0:Y:S01]  /*0070*/  LDC.64 R2, c[0x0][0x380] ;  /* 0x0000e000ff027b82 */ /* 0x000e220000000a00 */
[----:B------:R-:W1:Y:S07]  /*0080*/  LDCU.64 UR4, c[0x0][0x358] ;  /* 0x00006b00ff0477ac */ /* 0x000e6e0008000a00 */
[----:B------:R-:W2:Y:S01]  /*0090*/  LDC.64 R4, c[0x0][0x388] ;  /* 0x0000e200ff047b82 */ /* 0x000ea20000000a00 */
[----:B0-----:R-:W-:-:S06]  /*00a0*/  IMAD.WIDE R2, R7, 0x4, R2 ;  /* 0x0000000407027825 */ /* 0x001fcc00078e0202 */
[----:B-1----:R-:W3:Y:S01]  /*00b0*/  LDG.E R2, desc[UR4][R2.64] ;  /* 0x0000000402027981 */ /* 0x002ee2000c1e1900 */
[----:B--2---:R-:W-:-:S04]  /*00c0*/  IMAD.WIDE R4, R7, 0x4, R4 ;  /* 0x0000000407047825 */ /* 0x004fc800078e0204 */
[----:B---3--:R-:W-:-:S05]  /*00d0*/  FMUL R9, R2, 0.0099999997764825820923 ;  /* 0x3c23d70a02097820 */ /* 0x008fca0000400000 */
[----:B------:R-:W-:-:S05]  /*00e0*/  FMNMX R9, R2, R9, !PT ;  /* 0x0000000902097209 */ /* 0x000fca0007800000 */
[----:B------:R-:W-:Y:S01]  /*00f0*/  STG.E desc[UR4][R4.64], R9 ;  /* 0x0000000904007986 */ /* 0x000fe2000c101904 */
[----:B------:R-:W-:Y:S05]  /*0100*/  EXIT ;  /* 0x000000000000794d */ /* 0x000fea0003800000 */
.L_x_0:
[----:B------:R-:W-:-:S00]  /*0110*/  BRA `(.L_x_0) ;  /* 0xfffffffc00fc7947 */ /* 0x000fc0000383ffff */
[----:B------:R-:W-:-:S00]  /*0120*/  NOP ;  /* 0x0000000000007918 */ /* 0x000fc00000000000 */
        /* <DEDUP_REMOVED lines=13> */
.L_x_1:


//--------------------- .nv.shared.reserved.0     --------------------------
	.section	.nv.shared.reserved.0,"aw",@nobits
	.weak		__nv_reservedSMEM_offset_0_alias
	.size		__nv_reservedSMEM_offset_0_alias, 0, 64
	.other		__nv_reservedSMEM_offset_0_alias,@"STO_CUDA_RESERVED_SHARED STV_DEFAULT"
__nv_reservedSMEM_offset_0_alias:
	.zero		0
	.zero		64


//--------------------- .nv.constant0._Z14reluActivationPfS_ --------------------------
	.section	.nv.constant0._Z14reluActivationPfS_,"a",@progbits
	.sectionflags	@""
	.align	4
.nv.constant0._Z14reluActivationPfS_:
	.zero		912


//--------------------- SYMBOLS --------------------------

	.type		.nv.reservedSmem.offset0,@object
	.size		.nv.reservedSmem.offset0,0x4
